	.headerflags	@"EF_CUDA_TEXMODE_UNIFIED EF_CUDA_64BIT_ADDRESS EF_CUDA_ACCELERATORS EF_CUDA_SM90 EF_CUDA_VIRTUAL_SM(EF_CUDA_SM90)"
	.elftype	@"ET_EXEC"


//--------------------- .nv.info                  --------------------------
	.section	.nv.info,"",@"SHT_CUDA_INFO"
	.align	4


	//----- nvinfo : EIATTR_REGCOUNT
	.align		4
        /*0000*/ 	.byte	0x04, 0x2f
        /*0002*/ 	.short	(.L_1 - .L_0)
	.align		4
.L_0:
        /*0004*/ 	.word	index@(triton_poi_fused_add_5)
        /*0008*/ 	.word	0x00000017


	//----- nvinfo : EIATTR_MIN_STACK_SIZE
	.align		4
.L_1:
        /*000c*/ 	.byte	0x04, 0x12
        /*000e*/ 	.short	(.L_3 - .L_2)
	.align		4
.L_2:
        /*0010*/ 	.word	index@(triton_poi_fused_add_5)
        /*0014*/ 	.word	0x00000000


	//----- nvinfo : EIATTR_FRAME_SIZE
	.align		4
.L_3:
        /*0018*/ 	.byte	0x04, 0x11
        /*001a*/ 	.short	(.L_5 - .L_4)
	.align		4
.L_4:
        /*001c*/ 	.word	index@(triton_poi_fused_add_5)
        /*0020*/ 	.word	0x00000000


	//----- nvinfo : EIATTR_MIN_STACK_SIZE
	.align		4
.L_5:
        /*0024*/ 	.byte	0x04, 0x12
        /*0026*/ 	.short	(.L_7 - .L_6)
	.align		4
.L_6:
        /*0028*/ 	.word	index@(triton_poi_fused_add_5)
        /*002c*/ 	.word	0x00000000
.L_7:


//--------------------- .nv.info.triton_poi_fused_add_5 --------------------------
	.section	.nv.info.triton_poi_fused_add_5,"",@"SHT_CUDA_INFO"
	.sectionflags	@""
	.align	4


	//----- nvinfo : EIATTR_CUDA_API_VERSION
	.align		4
        /*0000*/ 	.byte	0x04, 0x37
        /*0002*/ 	.short	(.L_9 - .L_8)
.L_8:
        /*0004*/ 	.word	0x0000007c


	//----- nvinfo : EIATTR_KPARAM_INFO
	.align		4
.L_9:
        /*0008*/ 	.byte	0x04, 0x17
        /*000a*/ 	.short	(.L_11 - .L_10)
.L_10:
        /*000c*/ 	.word	0x00000000
        /*0010*/ 	.short	0x0004
        /*0012*/ 	.short	0x001c
        /*0014*/ 	.byte	0x00, 0xf0, 0x11, 0x00


	//----- nvinfo : EIATTR_KPARAM_INFO
	.align		4
.L_11:
        /*0018*/ 	.byte	0x04, 0x17
        /*001a*/ 	.short	(.L_13 - .L_12)
.L_12:
        /*001c*/ 	.word	0x00000000
        /*0020*/ 	.short	0x0003
        /*0022*/ 	.short	0x0018
        /*0024*/ 	.byte	0x00, 0xf0, 0x11, 0x00


	//----- nvinfo : EIATTR_KPARAM_INFO
	.align		4
.L_13:
        /*0028*/ 	.byte	0x04, 0x17
        /*002a*/ 	.short	(.L_15 - .L_14)
.L_14:
        /*002c*/ 	.word	0x00000000
        /*0030*/ 	.short	0x0002
        /*0032*/ 	.short	0x0010
        /*0034*/ 	.byte	0x00, 0xf4, 0x21, 0x00


	//----- nvinfo : EIATTR_KPARAM_INFO
	.align		4
.L_15:
        /*0038*/ 	.byte	0x04, 0x17
        /*003a*/ 	.short	(.L_17 - .L_16)
.L_16:
        /*003c*/ 	.word	0x00000000
        /*0040*/ 	.short	0x0001
        /*0042*/ 	.short	0x0008
        /*0044*/ 	.byte	0x00, 0xf4, 0x21, 0x00


	//----- nvinfo : EIATTR_KPARAM_INFO
	.align		4
.L_17:
        /*0048*/ 	.byte	0x04, 0x17
        /*004a*/ 	.short	(.L_19 - .L_18)
.L_18:
        /*004c*/ 	.word	0x00000000
        /*0050*/ 	.short	0x0000
        /*0052*/ 	.short	0x0000
        /*0054*/ 	.byte	0x00, 0xf4, 0x21, 0x00


	//----- nvinfo : EIATTR_SPARSE_MMA_MASK
	.align		4
.L_19:
        /*0058*/ 	.byte	0x03, 0x50
        /*005a*/ 	.short	0x0000


	//----- nvinfo : EIATTR_MAXREG_COUNT
	.align		4
        /*005c*/ 	.byte	0x03, 0x1b
        /*005e*/ 	.short	0x00ff


	//----- nvinfo : EIATTR_EXIT_INSTR_OFFSETS
	.align		4
        /*0060*/ 	.byte	0x04, 0x1c
        /*0062*/ 	.short	(.L_21 - .L_20)


	//   ....[0]....
.L_20:
        /*0064*/ 	.word	0x000004f0


	//   ....[1]....
        /*0068*/ 	.word	0x00000530


	//----- nvinfo : EIATTR_REQNTID
	.align		4
.L_21:
        /*006c*/ 	.byte	0x04, 0x10
        /*006e*/ 	.short	(.L_23 - .L_22)
.L_22:
        /*0070*/ 	.word	0x00000080
        /*0074*/ 	.word	0x00000001
        /*0078*/ 	.word	0x00000001


	//----- nvinfo : EIATTR_CBANK_PARAM_SIZE
	.align		4
.L_23:
        /*007c*/ 	.byte	0x03, 0x19
        /*007e*/ 	.short	0x0020


	//----- nvinfo : EIATTR_PARAM_CBANK
	.align		4
        /*0080*/ 	.byte	0x04, 0x0a
        /*0082*/ 	.short	(.L_25 - .L_24)
	.align		4
.L_24:
        /*0084*/ 	.word	index@(.nv.constant0.triton_poi_fused_add_5)
        /*0088*/ 	.short	0x0210
        /*008a*/ 	.short	0x0020


	//----- nvinfo : EIATTR_SW_WAR
	.align		4
.L_25:
        /*008c*/ 	.byte	0x04, 0x36
        /*008e*/ 	.short	(.L_27 - .L_26)
.L_26:
        /*0090*/ 	.word	0x00000008
.L_27:


//--------------------- .nv.callgraph             --------------------------
	.section	.nv.callgraph,"",@"SHT_CUDA_CALLGRAPH"
	.align	4
	.sectionentsize	8
	.align		4
        /*0000*/ 	.word	0x00000000
	.align		4
        /*0004*/ 	.word	0xffffffff
	.align		4
        /*0008*/ 	.word	0x00000000
	.align		4
        /*000c*/ 	.word	0xfffffffe
	.align		4
        /*0010*/ 	.word	0x00000000
	.align		4
        /*0014*/ 	.word	0xfffffffd
	.align		4
        /*0018*/ 	.word	0x00000000
	.align		4
        /*001c*/ 	.word	0xfffffffc


//--------------------- .text.triton_poi_fused_add_5 --------------------------
	.section	.text.triton_poi_fused_add_5,"ax",@progbits
	.sectionflags	@"SHF_BARRIERS=1"
	.align	128
        .global         triton_poi_fused_add_5
        .type           triton_poi_fused_add_5,@function
        .size           triton_poi_fused_add_5,(.L_x_1 - triton_poi_fused_add_5)
        .other          triton_poi_fused_add_5,@"STO_CUDA_ENTRY STV_DEFAULT"
triton_poi_fused_add_5:
.text.triton_poi_fused_add_5:
[----:B------:R-:W0:Y:S02]  /*0000*/  LDC R1, c[0x0][0x28] ;  /* 0x00000a00ff017b82 */ /* 0x000e240000000800 */
[----:B------:R-:W1:Y:S01]  /*0010*/  S2R R0, SR_TID.X ;  /* 0x0000000000007919 */ /* 0x000e620000002100 */
[----:B------:R-:W2:Y:S01]  /*0020*/  S2UR UR4, SR_CTAID.X ;  /* 0x00000000000479c3 */ /* 0x000ea20000002500 */
[----:B------:R-:W-:Y:S01]  /*0030*/  ULDC.64 UR6, c[0x0][0x208] ;  /* 0x0000820000067ab9 */ /* 0x000fe20000000a00 */
[----:B------:R-:W3:Y:S06]  /*0040*/  S2R R13, SR_CTAID.Y ;  /* 0x00000000000d7919 */ /* 0x000eec0000002600 */
[----:B------:R-:W4:Y:S08]  /*0050*/  LDC.64 R16, c[0x0][0x218] ;  /* 0x00008600ff107b82 */ /* 0x000f300000000a00 */
[----:B------:R-:W5:Y:S01]  /*0060*/  LDC.64 R2, c[0x0][0x210] ;  /* 0x00008400ff027b82 */ /* 0x000f620000000a00 */
[----:B--2---:R-:W-:Y:S01]  /*0070*/  USHF.L.U32 UR4, UR4, 0x2, URZ ;  /* 0x0000000204047899 */ /* 0x004fe2000800063f */
[----:B-1----:R-:W-:-:S02]  /*0080*/  SHF.R.U32.HI R11, RZ, 0x1, R0 ;  /* 0x00000001ff0b7819 */ /* 0x002fc40000011600 */
[----:B------:R-:W-:Y:S02]  /*0090*/  SHF.R.U32.HI R8, RZ, 0x1, R0 ;  /* 0x00000001ff087819 */ /* 0x000fe40000011600 */
[----:B------:R-:W-:Y:S01]  /*00a0*/  SGXT.U32 R11, R11, 0x4 ;  /* 0x000000040b0b781a */ /* 0x000fe20000000000 */
[----:B---3--:R-:W-:Y:S01]  /*00b0*/  IMAD.SHL.U32 R13, R13, 0x40, RZ ;  /* 0x000000400d0d7824 */ /* 0x008fe200078e00ff */
[----:B------:R-:W-:Y:S02]  /*00c0*/  LOP3.LUT R9, R0, 0x1, RZ, 0xc0, !PT ;  /* 0x0000000100097812 */ /* 0x000fe400078ec0ff */
[----:B------:R-:W-:-:S04]  /*00d0*/  LOP3.LUT R5, R11, 0x10, R8, 0xf8, !PT ;  /* 0x000000100b057812 */ /* 0x000fc800078ef808 */
[----:B------:R-:W-:Y:S02]  /*00e0*/  LOP3.LUT R4, R5, 0x20, R8, 0xf8, !PT ;  /* 0x0000002005047812 */ /* 0x000fe400078ef808 */
[----:B------:R-:W-:Y:S02]  /*00f0*/  LEA R5, R9, UR4, 0x1 ;  /* 0x0000000409057c11 */ /* 0x000fe4000f8e08ff */
[----:B------:R-:W-:Y:S02]  /*0100*/  LOP3.LUT R4, R4, R13, RZ, 0xfc, !PT ;  /* 0x0000000d04047212 */ /* 0x000fe400078efcff */
[C---:B------:R-:W-:Y:S01]  /*0110*/  ISETP.GE.AND P0, PT, R5.reuse, 0x4, PT ;  /* 0x000000040500780c */ /* 0x040fe20003f06270 */
[----:B----4-:R-:W-:-:S03]  /*0120*/  IMAD.WIDE R16, R5, 0x4, R16 ;  /* 0x0000000405107825 */ /* 0x010fc600078e0210 */
[C---:B------:R-:W-:Y:S01]  /*0130*/  ISETP.LT.AND P1, PT, R4.reuse, 0x40, !P0 ;  /* 0x000000400400780c */ /* 0x040fe20004721270 */
[----:B------:R-:W-:Y:S01]  /*0140*/  IMAD R7, R4, 0x4, R5 ;  /* 0x0000000404077824 */ /* 0x000fe200078e0205 */
[----:B------:R-:W-:-:S03]  /*0150*/  CS2R R4, SRZ ;  /* 0x0000000000047805 */ /* 0x000fc6000001ff00 */
[----:B-----5:R-:W-:Y:S01]  /*0160*/  IMAD.WIDE R2, R7, 0x4, R2 ;  /* 0x0000000407027825 */ /* 0x020fe200078e0202 */
[----:B------:R-:W-:-:S03]  /*0170*/  CS2R R6, SRZ ;  /* 0x0000000000067805 */ /* 0x000fc6000001ff00 */
[----:B------:R1:W2:Y:S04]  /*0180*/  @!P0 LDG.E.EL.64 R4, desc[UR6][R16.64] ;  /* 0x0000000610048981 */ /* 0x0002a8000c2e1b00 */
[----:B------:R-:W2:Y:S01]  /*0190*/  @P1 LDG.E.EL.64 R6, desc[UR6][R2.64] ;  /* 0x0000000602061981 */ /* 0x000ea2000c2e1b00 */
[----:B------:R-:W-:Y:S01]  /*01a0*/  IMAD.SHL.U32 R10, R0, 0x2, RZ ;  /* 0x00000002000a7824 */ /* 0x000fe200078e00ff */
[----:B------:R-:W-:-:S04]  /*01b0*/  SHF.R.U32.HI R18, RZ, 0x5, R0 ;  /* 0x00000005ff127819 */ /* 0x000fc80000011600 */
[----:B------:R-:W-:Y:S02]  /*01c0*/  LOP3.LUT R15, R13, 0x3e, R10, 0xf8, !PT ;  /* 0x0000003e0d0f7812 */ /* 0x000fe400078ef80a */
[----:B------:R-:W3:Y:S02]  /*01d0*/  LDC.64 R12, c[0x0][0x220] ;  /* 0x00008800ff0c7b82 */ /* 0x000ee40000000a00 */
[----:B------:R-:W-:-:S04]  /*01e0*/  SHF.R.S32.HI R14, RZ, 0x1f, R15 ;  /* 0x0000001fff0e7819 */ /* 0x000fc8000001140f */
[----:B------:R-:W-:Y:S02]  /*01f0*/  LEA.HI R19, R14, R15, RZ, 0x4 ;  /* 0x0000000f0e137211 */ /* 0x000fe400078f20ff */
[----:B------:R-:W-:Y:S02]  /*0200*/  SGXT.U32 R14, R18, 0x2 ;  /* 0x00000002120e781a */ /* 0x000fe40000000000 */
[C---:B------:R-:W-:Y:S01]  /*0210*/  LOP3.LUT R20, R19.reuse, 0xfffffff0, RZ, 0xc0, !PT ;  /* 0xfffffff013147812 */ /* 0x040fe200078ec0ff */
[----:B------:R-:W-:Y:S01]  /*0220*/  IMAD.SHL.U32 R19, R19, 0x4, RZ ;  /* 0x0000000413137824 */ /* 0x000fe200078e00ff */
[----:B------:R-:W-:-:S03]  /*0230*/  LOP3.LUT R18, R14, UR4, RZ, 0xfc, !PT ;  /* 0x000000040e127c12 */ /* 0x000fc6000f8efcff */
[----:B-1----:R-:W-:Y:S01]  /*0240*/  IMAD.IADD R17, R15, 0x1, -R20 ;  /* 0x000000010f117824 */ /* 0x002fe200078e0a14 */
[C---:B------:R-:W-:Y:S02]  /*0250*/  ISETP.GE.AND P0, PT, R18.reuse, 0x4, PT ;  /* 0x000000041200780c */ /* 0x040fe40003f06270 */
[----:B------:R-:W-:Y:S01]  /*0260*/  LOP3.LUT R16, R19, 0xffffffc0, RZ, 0xc0, !PT ;  /* 0xffffffc013107812 */ /* 0x000fe200078ec0ff */
[----:B------:R-:W-:Y:S01]  /*0270*/  IMAD R17, R18, 0x10, R17 ;  /* 0x0000001012117824 */ /* 0x000fe200078e0211 */
[----:B------:R-:W-:-:S03]  /*0280*/  ISETP.LT.AND P0, PT, R15, 0x40, !P0 ;  /* 0x000000400f00780c */ /* 0x000fc60004701270 */
[----:B------:R-:W-:-:S04]  /*0290*/  IMAD.IADD R17, R17, 0x1, R16 ;  /* 0x0000000111117824 */ /* 0x000fc800078e0210 */
[----:B---3--:R-:W-:Y:S01]  /*02a0*/  IMAD.WIDE R16, R17, 0x4, R12 ;  /* 0x0000000411107825 */ /* 0x008fe200078e020c */
[----:B------:R-:W-:-:S06]  /*02b0*/  CS2R R12, SRZ ;  /* 0x00000000000c7805 */ /* 0x000fcc000001ff00 */
[----:B------:R1:W3:Y:S01]  /*02c0*/  @P0 LDG.E.EL.64 R12, desc[UR6][R16.64] ;  /* 0x00000006100c0981 */ /* 0x0002e2000c2e1b00 */
[----:B------:R-:W4:Y:S01]  /*02d0*/  S2UR UR5, SR_CgaCtaId ;  /* 0x00000000000579c3 */ /* 0x000f220000008800 */
[----:B------:R-:W-:Y:S01]  /*02e0*/  IMAD.SHL.U32 R18, R9, 0x80, RZ ;  /* 0x0000008009127824 */ /* 0x000fe200078e00ff */
[----:B------:R-:W-:Y:S01]  /*02f0*/  UMOV UR4, 0x400 ;  /* 0x0000040000047882 */ /* 0x000fe20000000000 */
[----:B------:R-:W-:-:S03]  /*0300*/  SHF.R.U32.HI R15, RZ, 0x2, R0 ;  /* 0x00000002ff0f7819 */ /* 0x000fc60000011600 */
[----:B------:R-:W-:Y:S02]  /*0310*/  LOP3.LUT R11, R18, R11, RZ, 0xfc, !PT ;  /* 0x0000000b120b7212 */ /* 0x000fe400078efcff */
[----:B------:R-:W-:Y:S01]  /*0320*/  LOP3.LUT R15, R15, 0x18, RZ, 0xc0, !PT ;  /* 0x000000180f0f7812 */ /* 0x000fe200078ec0ff */
[----:B-1----:R-:W-:Y:S01]  /*0330*/  IMAD.SHL.U32 R17, R0, 0x8, RZ ;  /* 0x0000000800117824 */ /* 0x002fe200078e00ff */
[----:B------:R-:W-:-:S04]  /*0340*/  LOP3.LUT R11, R11, 0x10, R8, 0xf8, !PT ;  /* 0x000000100b0b7812 */ /* 0x000fc800078ef808 */
[----:B------:R-:W-:Y:S02]  /*0350*/  LOP3.LUT R11, R11, 0x20, R8, 0xf8, !PT ;  /* 0x000000200b0b7812 */ /* 0x000fe400078ef808 */
[----:B------:R-:W-:Y:S02]  /*0360*/  LOP3.LUT R0, R17, 0x3f8, RZ, 0xc0, !PT ;  /* 0x000003f811007812 */ /* 0x000fe400078ec0ff */
[----:B------:R-:W-:Y:S01]  /*0370*/  LOP3.LUT R14, R14, 0xf8, R17, 0xf8, !PT ;  /* 0x000000f80e0e7812 */ /* 0x000fe200078ef811 */
[----:B----4-:R-:W-:-:S06]  /*0380*/  UPRMT UR4, UR5, 0x654, UR4 ;  /* 0x0000065405047896 */ /* 0x010fcc0008000004 */
[----:B------:R-:W-:Y:S02]  /*0390*/  LEA R8, R9, UR4, 0x4 ;  /* 0x0000000409087c11 */ /* 0x000fe4000f8e20ff */
[----:B------:R-:W-:Y:S02]  /*03a0*/  LEA.HI R18, R18, UR4, RZ, 0x1d ;  /* 0x0000000412127c11 */ /* 0x000fe4000f8fe8ff */
[----:B------:R-:W-:Y:S01]  /*03b0*/  IADD3 R15, R0, UR4, R15 ;  /* 0x00000004000f7c10 */ /* 0x000fe2000fffe00f */
[----:B------:R-:W-:Y:S01]  /*03c0*/  IMAD R9, R11, 0x4, R8 ;  /* 0x000000040b097824 */ /* 0x000fe200078e0208 */
[----:B------:R-:W-:Y:S01]  /*03d0*/  LOP3.LUT R8, R17, 0xf8, RZ, 0xc0, !PT ;  /* 0x000000f811087812 */ /* 0x000fe200078ec0ff */
[----:B------:R-:W-:Y:S01]  /*03e0*/  IMAD R18, R11, 0x4, R18 ;  /* 0x000000040b127824 */ /* 0x000fe200078e0212 */
[----:B------:R-:W-:-:S03]  /*03f0*/  LOP3.LUT R17, R10, 0xfc, RZ, 0xc0, !PT ;  /* 0x000000fc0a117812 */ /* 0x000fc600078ec0ff */
[----:B------:R-:W-:Y:S01]  /*0400*/  VIADD R11, R8, UR4 ;  /* 0x00000004080b7c36 */ /* 0x000fe20008000000 */
[----:B------:R-:W-:-:S03]  /*0410*/  IADD3 R17, R0, UR4, R17 ;  /* 0x0000000400117c10 */ /* 0x000fc6000fffe011 */
[----:B------:R-:W-:Y:S02]  /*0420*/  IMAD R11, R14, 0x4, R11 ;  /* 0x000000040e0b7824 */ /* 0x000fe400078e020b */
[----:B--2---:R-:W-:Y:S01]  /*0430*/  FADD R4, R4, R6 ;  /* 0x0000000604047221 */ /* 0x004fe20000000000 */
[----:B------:R-:W-:-:S04]  /*0440*/  FADD R5, R5, R7 ;  /* 0x0000000705057221 */ /* 0x000fc80000000000 */
[----:B------:R-:W-:Y:S04]  /*0450*/  STS [R9], R4 ;  /* 0x0000000409007388 */ /* 0x000fe80000000800 */
[----:B------:R-:W-:Y:S01]  /*0460*/  STS [R18+0x108], R5 ;  /* 0x0001080512007388 */ /* 0x000fe20000000800 */
[----:B------:R-:W-:Y:S06]  /*0470*/  BAR.SYNC.DEFER_BLOCKING 0x0 ;  /* 0x0000000000007b1d */ /* 0x000fec0000010000 */
[----:B------:R-:W3:Y:S02]  /*0480*/  LDS.64 R6, [R15] ;  /* 0x000000000f067984 */ /* 0x000ee40000000a00 */
[----:B---3--:R-:W-:Y:S01]  /*0490*/  FADD R6, R6, R12 ;  /* 0x0000000c06067221 */ /* 0x008fe20000000000 */
[----:B------:R-:W-:Y:S01]  /*04a0*/  BAR.SYNC.DEFER_BLOCKING 0x0 ;  /* 0x0000000000007b1d */ /* 0x000fe20000010000 */
[----:B------:R-:W-:-:S05]  /*04b0*/  FADD R7, R7, R13 ;  /* 0x0000000d07077221 */ /* 0x000fca0000000000 */
[----:B------:R1:W-:Y:S04]  /*04c0*/  STS [R11], R6 ;  /* 0x000000060b007388 */ /* 0x0003e80000000800 */
[----:B------:R1:W-:Y:S01]  /*04d0*/  STS [R11+0x14], R7 ;  /* 0x000014070b007388 */ /* 0x0003e20000000800 */
[----:B------:R-:W-:Y:S06]  /*04e0*/  BAR.SYNC.DEFER_BLOCKING 0x0 ;  /* 0x0000000000007b1d */ /* 0x000fec0000010000 */
[----:B-1----:R-:W-:Y:S05]  /*04f0*/  @!P1 EXIT ;  /* 0x000000000000994d */ /* 0x002fea0003800000 */
[----:B------:R-:W-:Y:S04]  /*0500*/  LDS R4, [R17] ;  /* 0x0000000011047984 */ /* 0x000fe80000000800 */
[----:B------:R-:W0:Y:S04]  /*0510*/  LDS R5, [R17+0x4] ;  /* 0x0000040011057984 */ /* 0x000e280000000800 */
[----:B0-----:R-:W-:Y:S01]  /*0520*/  STG.E.64 desc[UR6][R2.64], R4 ;  /* 0x0000000402007986 */ /* 0x001fe2000c101b06 */
[----:B------:R-:W-:Y:S05]  /*0530*/  EXIT ;  /* 0x000000000000794d */ /* 0x000fea0003800000 */
.L_x_0:
[----:B------:R-:W-:-:S00]  /*0540*/  BRA `(.L_x_0) ;  /* 0xfffffffc00fc7947 */ /* 0x000fc0000383ffff */
[----:B------:R-:W-:-:S00]  /*0550*/  NOP ;  /* 0x0000000000007918 */ /* 0x000fc00000000000 */
        /* <DEDUP_REMOVED lines=10> */
.L_x_1:


//--------------------- .nv.shared.triton_poi_fused_add_5 --------------------------
	.section	.nv.shared.triton_poi_fused_add_5,"aw",@nobits
	.sectionflags	@""
	.align	16
	.zero		1024


//--------------------- .nv.constant0.triton_poi_fused_add_5 --------------------------
	.section	.nv.constant0.triton_poi_fused_add_5,"a",@progbits
	.sectionflags	@""
	.align	4
.nv.constant0.triton_poi_fused_add_5:
	.zero		560
